	.headerflags	@"EF_CUDA_TEXMODE_UNIFIED EF_CUDA_64BIT_ADDRESS EF_CUDA_ACCELERATORS EF_CUDA_SM90 EF_CUDA_VIRTUAL_SM(EF_CUDA_SM90)"
	.elftype	@"ET_EXEC"


//--------------------- .nv.info                  --------------------------
	.section	.nv.info,"",@"SHT_CUDA_INFO"
	.align	4


	//----- nvinfo : EIATTR_REGCOUNT
	.align		4
        /*0000*/ 	.byte	0x04, 0x2f
        /*0002*/ 	.short	(.L_1 - .L_0)
	.align		4
.L_0:
        /*0004*/ 	.word	index@(triton_per_fused_dot_5)
        /*0008*/ 	.word	0x0000000f


	//----- nvinfo : EIATTR_MIN_STACK_SIZE
	.align		4
.L_1:
        /*000c*/ 	.byte	0x04, 0x12
        /*000e*/ 	.short	(.L_3 - .L_2)
	.align		4
.L_2:
        /*0010*/ 	.word	index@(triton_per_fused_dot_5)
        /*0014*/ 	.word	0x00000000


	//----- nvinfo : EIATTR_FRAME_SIZE
	.align		4
.L_3:
        /*0018*/ 	.byte	0x04, 0x11
        /*001a*/ 	.short	(.L_5 - .L_4)
	.align		4
.L_4:
        /*001c*/ 	.word	index@(triton_per_fused_dot_5)
        /*0020*/ 	.word	0x00000000


	//----- nvinfo : EIATTR_MIN_STACK_SIZE
	.align		4
.L_5:
        /*0024*/ 	.byte	0x04, 0x12
        /*0026*/ 	.short	(.L_7 - .L_6)
	.align		4
.L_6:
        /*0028*/ 	.word	index@(triton_per_fused_dot_5)
        /*002c*/ 	.word	0x00000000
.L_7:


//--------------------- .nv.info.triton_per_fused_dot_5 --------------------------
	.section	.nv.info.triton_per_fused_dot_5,"",@"SHT_CUDA_INFO"
	.sectionflags	@""
	.align	4


	//----- nvinfo : EIATTR_CUDA_API_VERSION
	.align		4
        /*0000*/ 	.byte	0x04, 0x37
        /*0002*/ 	.short	(.L_9 - .L_8)
.L_8:
        /*0004*/ 	.word	0x0000007c


	//----- nvinfo : EIATTR_KPARAM_INFO
	.align		4
.L_9:
        /*0008*/ 	.byte	0x04, 0x17
        /*000a*/ 	.short	(.L_11 - .L_10)
.L_10:
        /*000c*/ 	.word	0x00000000
        /*0010*/ 	.short	0x0003
        /*0012*/ 	.short	0x0018
        /*0014*/ 	.byte	0x00, 0xf0, 0x11, 0x00


	//----- nvinfo : EIATTR_KPARAM_INFO
	.align		4
.L_11:
        /*0018*/ 	.byte	0x04, 0x17
        /*001a*/ 	.short	(.L_13 - .L_12)
.L_12:
        /*001c*/ 	.word	0x00000000
        /*0020*/ 	.short	0x0002
        /*0022*/ 	.short	0x0010
        /*0024*/ 	.byte	0x00, 0xf4, 0x21, 0x00


	//----- nvinfo : EIATTR_KPARAM_INFO
	.align		4
.L_13:
        /*0028*/ 	.byte	0x04, 0x17
        /*002a*/ 	.short	(.L_15 - .L_14)
.L_14:
        /*002c*/ 	.word	0x00000000
        /*0030*/ 	.short	0x0001
        /*0032*/ 	.short	0x0008
        /*0034*/ 	.byte	0x00, 0xf4, 0x21, 0x00


	//----- nvinfo : EIATTR_KPARAM_INFO
	.align		4
.L_15:
        /*0038*/ 	.byte	0x04, 0x17
        /*003a*/ 	.short	(.L_17 - .L_16)
.L_16:
        /*003c*/ 	.word	0x00000000
        /*0040*/ 	.short	0x0000
        /*0042*/ 	.short	0x0000
        /*0044*/ 	.byte	0x00, 0xf4, 0x21, 0x00


	//----- nvinfo : EIATTR_SPARSE_MMA_MASK
	.align		4
.L_17:
        /*0048*/ 	.byte	0x03, 0x50
        /*004a*/ 	.short	0x0000


	//----- nvinfo : EIATTR_MAXREG_COUNT
	.align		4
        /*004c*/ 	.byte	0x03, 0x1b
        /*004e*/ 	.short	0x00ff


	//----- nvinfo : EIATTR_COOP_GROUP_MASK_REGIDS
	.align		4
        /*0050*/ 	.byte	0x04, 0x29
        /*0052*/ 	.short	(.L_19 - .L_18)


	//   ....[0]....
.L_18:
        /*0054*/ 	.word	0xffffffff


	//   ....[1]....
        /*0058*/ 	.word	0xffffffff


	//   ....[2]....
        /*005c*/ 	.word	0xffffffff


	//   ....[3]....
        /*0060*/ 	.word	0xffffffff


	//   ....[4]....
        /*0064*/ 	.word	0xffffffff


	//   ....[5]....
        /*0068*/ 	.word	0xffffffff


	//----- nvinfo : EIATTR_COOP_GROUP_INSTR_OFFSETS
	.align		4
.L_19:
        /*006c*/ 	.byte	0x04, 0x28
        /*006e*/ 	.short	(.L_21 - .L_20)


	//   ....[0]....
.L_20:
        /*0070*/ 	.word	0x00000140


	//   ....[1]....
        /*0074*/ 	.word	0x00000160


	//   ....[2]....
        /*0078*/ 	.word	0x00000190


	//   ....[3]....
        /*007c*/ 	.word	0x000001c0


	//   ....[4]....
        /*0080*/ 	.word	0x000001e0


	//   ....[5]....
        /*0084*/ 	.word	0x00000260


	//----- nvinfo : EIATTR_EXIT_INSTR_OFFSETS
	.align		4
.L_21:
        /*0088*/ 	.byte	0x04, 0x1c
        /*008a*/ 	.short	(.L_23 - .L_22)


	//   ....[0]....
.L_22:
        /*008c*/ 	.word	0x000002c0


	//   ....[1]....
        /*0090*/ 	.word	0x00000300


	//----- nvinfo : EIATTR_REQNTID
	.align		4
.L_23:
        /*0094*/ 	.byte	0x04, 0x10
        /*0096*/ 	.short	(.L_25 - .L_24)
.L_24:
        /*0098*/ 	.word	0x00000040
        /*009c*/ 	.word	0x00000001
        /*00a0*/ 	.word	0x00000001


	//----- nvinfo : EIATTR_CBANK_PARAM_SIZE
	.align		4
.L_25:
        /*00a4*/ 	.byte	0x03, 0x19
        /*00a6*/ 	.short	0x001c


	//----- nvinfo : EIATTR_PARAM_CBANK
	.align		4
        /*00a8*/ 	.byte	0x04, 0x0a
        /*00aa*/ 	.short	(.L_27 - .L_26)
	.align		4
.L_26:
        /*00ac*/ 	.word	index@(.nv.constant0.triton_per_fused_dot_5)
        /*00b0*/ 	.short	0x0210
        /*00b2*/ 	.short	0x001c


	//----- nvinfo : EIATTR_SW_WAR
	.align		4
.L_27:
        /*00b4*/ 	.byte	0x04, 0x36
        /*00b6*/ 	.short	(.L_29 - .L_28)
.L_28:
        /*00b8*/ 	.word	0x00000008
.L_29:


//--------------------- .nv.callgraph             --------------------------
	.section	.nv.callgraph,"",@"SHT_CUDA_CALLGRAPH"
	.align	4
	.sectionentsize	8
	.align		4
        /*0000*/ 	.word	0x00000000
	.align		4
        /*0004*/ 	.word	0xffffffff
	.align		4
        /*0008*/ 	.word	0x00000000
	.align		4
        /*000c*/ 	.word	0xfffffffe
	.align		4
        /*0010*/ 	.word	0x00000000
	.align		4
        /*0014*/ 	.word	0xfffffffd
	.align		4
        /*0018*/ 	.word	0x00000000
	.align		4
        /*001c*/ 	.word	0xfffffffc


//--------------------- .text.triton_per_fused_dot_5 --------------------------
	.section	.text.triton_per_fused_dot_5,"ax",@progbits
	.sectionflags	@"SHF_BARRIERS=1"
	.align	128
        .global         triton_per_fused_dot_5
        .type           triton_per_fused_dot_5,@function
        .size           triton_per_fused_dot_5,(.L_x_1 - triton_per_fused_dot_5)
        .other          triton_per_fused_dot_5,@"STO_CUDA_ENTRY STV_DEFAULT"
triton_per_fused_dot_5:
.text.triton_per_fused_dot_5:
[----:B------:R-:W0:Y:S02]  /*0000*/  LDC R1, c[0x0][0x28] ;  /* 0x00000a00ff017b82 */ /* 0x000e240000000800 */
[----:B------:R-:W1:Y:S01]  /*0010*/  S2R R12, SR_TID.X ;  /* 0x00000000000c7919 */ /* 0x000e620000002100 */
[----:B------:R-:W2:Y:S01]  /*0020*/  LDC.64 R4, c[0x0][0x210] ;  /* 0x00008400ff047b82 */ /* 0x000ea20000000a00 */
[----:B------:R-:W-:-:S07]  /*0030*/  ULDC.64 UR6, c[0x0][0x208] ;  /* 0x0000820000067ab9 */ /* 0x000fce0000000a00 */
[----:B------:R-:W3:Y:S01]  /*0040*/  LDC.64 R8, c[0x0][0x218] ;  /* 0x00008600ff087b82 */ /* 0x000ee20000000a00 */
[----:B-1----:R-:W-:-:S04]  /*0050*/  SHF.L.U32 R0, R12, 0x2, RZ ;  /* 0x000000020c007819 */ /* 0x002fc800000006ff */
[----:B------:R-:W-:-:S05]  /*0060*/  LOP3.LUT R3, R0, 0xfc, RZ, 0xc0, !PT ;  /* 0x000000fc00037812 */ /* 0x000fca00078ec0ff */
[----:B--2---:R-:W-:-:S04]  /*0070*/  IMAD.WIDE.U32 R4, R3, 0x4, R4 ;  /* 0x0000000403047825 */ /* 0x004fc800078e0004 */
[----:B---3--:R-:W-:Y:S02]  /*0080*/  IMAD.WIDE.U32 R8, R3, 0x4, R8 ;  /* 0x0000000403087825 */ /* 0x008fe400078e0008 */
[----:B------:R-:W2:Y:S04]  /*0090*/  LDG.E.128 R4, desc[UR6][R4.64] ;  /* 0x0000000604047981 */ /* 0x000ea8000c1e1d00 */
[----:B------:R-:W2:Y:S01]  /*00a0*/  LDG.E.128 R8, desc[UR6][R8.64] ;  /* 0x0000000608087981 */ /* 0x000ea2000c1e1d00 */
[----:B------:R-:W1:Y:S01]  /*00b0*/  S2UR UR5, SR_CgaCtaId ;  /* 0x00000000000579c3 */ /* 0x000e620000008800 */
[C---:B------:R-:W-:Y:S01]  /*00c0*/  LOP3.LUT P0, RZ, R12.reuse, 0x1f, RZ, 0xc0, !PT ;  /* 0x0000001f0cff7812 */ /* 0x040fe2000780c0ff */
[----:B------:R-:W-:Y:S01]  /*00d0*/  UMOV UR4, 0x400 ;  /* 0x0000040000047882 */ /* 0x000fe20000000000 */
[----:B------:R-:W-:Y:S01]  /*00e0*/  ISETP.GE.AND P1, PT, R12, 0x2, PT ;  /* 0x000000020c00780c */ /* 0x000fe20003f26270 */
[----:B-1----:R-:W-:Y:S01]  /*00f0*/  UPRMT UR4, UR5, 0x654, UR4 ;  /* 0x0000065405047896 */ /* 0x002fe20008000004 */
[----:B--2---:R-:W-:-:S04]  /*0100*/  FMUL R3, R5, R9 ;  /* 0x0000000905037220 */ /* 0x004fc80000400000 */
[----:B------:R-:W-:-:S04]  /*0110*/  FFMA R3, R4, R8, R3 ;  /* 0x0000000804037223 */ /* 0x000fc80000000003 */
[----:B------:R-:W-:-:S04]  /*0120*/  FFMA R6, R6, R10, R3 ;  /* 0x0000000a06067223 */ /* 0x000fc80000000003 */
[----:B------:R-:W-:-:S05]  /*0130*/  FFMA R6, R7, R11, R6 ;  /* 0x0000000b07067223 */ /* 0x000fca0000000006 */
[----:B------:R-:W1:Y:S02]  /*0140*/  SHFL.BFLY PT, R3, R6, 0x10, 0x1f ;  /* 0x0e001f0006037f89 */ /* 0x000e6400000e0000 */
[----:B-1----:R-:W-:-:S05]  /*0150*/  FADD R3, R6, R3 ;  /* 0x0000000306037221 */ /* 0x002fca0000000000 */
[----:B------:R-:W1:Y:S02]  /*0160*/  SHFL.BFLY PT, R10, R3, 0x8, 0x1f ;  /* 0x0d001f00030a7f89 */ /* 0x000e6400000e0000 */
[----:B-1----:R-:W-:Y:S01]  /*0170*/  FADD R10, R3, R10 ;  /* 0x0000000a030a7221 */ /* 0x002fe20000000000 */
[----:B------:R-:W-:-:S04]  /*0180*/  SHF.R.U32.HI R3, RZ, 0x3, R12 ;  /* 0x00000003ff037819 */ /* 0x000fc8000001160c */
[----:B------:R-:W1:Y:S01]  /*0190*/  SHFL.BFLY PT, R7, R10, 0x4, 0x1f ;  /* 0x0c801f000a077f89 */ /* 0x000e6200000e0000 */
[----:B------:R-:W-:Y:S01]  /*01a0*/  LOP3.LUT R6, R3, 0x4, RZ, 0xc0, !PT ;  /* 0x0000000403067812 */ /* 0x000fe200078ec0ff */
[----:B-1----:R-:W-:-:S05]  /*01b0*/  FADD R7, R10, R7 ;  /* 0x000000070a077221 */ /* 0x002fca0000000000 */
[----:B------:R-:W1:Y:S02]  /*01c0*/  SHFL.BFLY PT, R4, R7, 0x2, 0x1f ;  /* 0x0c401f0007047f89 */ /* 0x000e6400000e0000 */
[----:B-1----:R-:W-:-:S05]  /*01d0*/  FADD R4, R7, R4 ;  /* 0x0000000407047221 */ /* 0x002fca0000000000 */
[----:B------:R-:W1:Y:S02]  /*01e0*/  SHFL.BFLY PT, R5, R4, 0x1, 0x1f ;  /* 0x0c201f0004057f89 */ /* 0x000e6400000e0000 */
[----:B-1----:R-:W-:Y:S01]  /*01f0*/  FADD R5, R4, R5 ;  /* 0x0000000504057221 */ /* 0x002fe20000000000 */
[----:B------:R-:W-:-:S04]  /*0200*/  LOP3.LUT R4, R12, 0x1, RZ, 0xc0, !PT ;  /* 0x000000010c047812 */ /* 0x000fc800078ec0ff */
[----:B------:R-:W-:Y:S01]  /*0210*/  @!P0 STS [R6+UR4], R5 ;  /* 0x0000000506008988 */ /* 0x000fe20008000804 */
[----:B------:R-:W-:Y:S01]  /*0220*/  BAR.SYNC.DEFER_BLOCKING 0x0 ;  /* 0x0000000000007b1d */ /* 0x000fe20000010000 */
[----:B------:R-:W-:-:S04]  /*0230*/  ISETP.NE.U32.AND P0, PT, R4, 0x1, PT ;  /* 0x000000010400780c */ /* 0x000fc80003f05070 */
[----:B------:R-:W-:Y:S01]  /*0240*/  ISETP.LT.AND P0, PT, R12, 0x2, P0 ;  /* 0x000000020c00780c */ /* 0x000fe20000701270 */
[----:B------:R-:W1:Y:S04]  /*0250*/  @!P1 LDS R2, [R0+UR4] ;  /* 0x0000000400029984 */ /* 0x000e680008000800 */
[----:B-1----:R-:W1:Y:S02]  /*0260*/  SHFL.BFLY PT, R3, R2, 0x1, 0x1f ;  /* 0x0c201f0002037f89 */ /* 0x002e6400000e0000 */
[----:B-1----:R-:W-:-:S06]  /*0270*/  FADD R3, R2, R3 ;  /* 0x0000000302037221 */ /* 0x002fcc0000000000 */
[----:B------:R1:W-:Y:S01]  /*0280*/  @P0 STS [R0+UR4], R3 ;  /* 0x0000000300000988 */ /* 0x0003e20008000804 */
[----:B------:R-:W-:Y:S01]  /*0290*/  BAR.SYNC.DEFER_BLOCKING 0x0 ;  /* 0x0000000000007b1d */ /* 0x000fe20000010000 */
[----:B------:R-:W-:-:S05]  /*02a0*/  LOP3.LUT P0, RZ, R12, 0x3f, RZ, 0xc0, !PT ;  /* 0x0000003f0cff7812 */ /* 0x000fca000780c0ff */
[----:B------:R-:W2:Y:S08]  /*02b0*/  LDS R4, [UR4] ;  /* 0x00000004ff047984 */ /* 0x000eb00008000800 */
[----:B-1----:R-:W-:Y:S05]  /*02c0*/  @P0 EXIT ;  /* 0x000000000000094d */ /* 0x002fea0003800000 */
[----:B------:R-:W0:Y:S01]  /*02d0*/  LDC.64 R2, c[0x0][0x220] ;  /* 0x00008800ff027b82 */ /* 0x000e220000000a00 */
[----:B--2---:R-:W-:-:S05]  /*02e0*/  FADD R5, RZ, R4 ;  /* 0x00000004ff057221 */ /* 0x004fca0000000000 */
[----:B0-----:R-:W-:Y:S01]  /*02f0*/  STG.E desc[UR6][R2.64], R5 ;  /* 0x0000000502007986 */ /* 0x001fe2000c101906 */
[----:B------:R-:W-:Y:S05]  /*0300*/  EXIT ;  /* 0x000000000000794d */ /* 0x000fea0003800000 */
.L_x_0:
[----:B------:R-:W-:-:S00]  /*0310*/  BRA `(.L_x_0) ;  /* 0xfffffffc00fc7947 */ /* 0x000fc0000383ffff */
[----:B------:R-:W-:-:S00]  /*0320*/  NOP ;  /* 0x0000000000007918 */ /* 0x000fc00000000000 */
        /* <DEDUP_REMOVED lines=13> */
.L_x_1:


//--------------------- .nv.shared.triton_per_fused_dot_5 --------------------------
	.section	.nv.shared.triton_per_fused_dot_5,"aw",@nobits
	.sectionflags	@""
	.align	16
	.zero		1024


//--------------------- .nv.constant0.triton_per_fused_dot_5 --------------------------
	.section	.nv.constant0.triton_per_fused_dot_5,"a",@progbits
	.sectionflags	@""
	.align	4
.nv.constant0.triton_per_fused_dot_5:
	.zero		556
